//
// Generated by NVIDIA NVVM Compiler
//
// Compiler Build ID: CL-36424714
// Cuda compilation tools, release 13.0, V13.0.88
// Based on NVVM 20.0.0
//

.version 9.0
.target sm_100
.address_size 64

	// .globl	_Z9matrixAddPfS_S_ii

.visible .entry _Z9matrixAddPfS_S_ii(
	.param .u64 .ptr .align 1 _Z9matrixAddPfS_S_ii_param_0,
	.param .u64 .ptr .align 1 _Z9matrixAddPfS_S_ii_param_1,
	.param .u64 .ptr .align 1 _Z9matrixAddPfS_S_ii_param_2,
	.param .u32 _Z9matrixAddPfS_S_ii_param_3,
	.param .u32 _Z9matrixAddPfS_S_ii_param_4
)
{
	.reg .pred 	%p<4>;
	.reg .b32 	%r<12>;
	.reg .b32 	%f<4>;
	.reg .b64 	%rd<11>;

	ld.param.u64 	%rd1, [_Z9matrixAddPfS_S_ii_param_0];
	ld.param.u64 	%rd2, [_Z9matrixAddPfS_S_ii_param_1];
	ld.param.u64 	%rd3, [_Z9matrixAddPfS_S_ii_param_2];
	ld.param.u32 	%r2, [_Z9matrixAddPfS_S_ii_param_3];
	ld.param.u32 	%r3, [_Z9matrixAddPfS_S_ii_param_4];
	mov.u32 	%r4, %ctaid.x;
	mov.u32 	%r5, %ntid.x;
	mov.u32 	%r6, %tid.x;
	mad.lo.s32 	%r7, %r4, %r5, %r6;
	mov.u32 	%r8, %ctaid.y;
	mov.u32 	%r9, %ntid.y;
	mov.u32 	%r10, %tid.y;
	mad.lo.s32 	%r11, %r8, %r9, %r10;
	mad.lo.s32 	%r1, %r3, %r11, %r7;
	setp.ge.s32 	%p1, %r11, %r2;
	setp.ge.s32 	%p2, %r7, %r3;
	or.pred  	%p3, %p1, %p2;
	@%p3 bra 	$L__BB0_2;
	cvta.to.global.u64 	%rd4, %rd1;
	cvta.to.global.u64 	%rd5, %rd2;
	cvta.to.global.u64 	%rd6, %rd3;
	mul.wide.s32 	%rd7, %r1, 4;
	add.s64 	%rd8, %rd4, %rd7;
	ld.global.f32 	%f1, [%rd8];
	add.s64 	%rd9, %rd5, %rd7;
	ld.global.f32 	%f2, [%rd9];
	add.f32 	%f3, %f1, %f2;
	add.s64 	%rd10, %rd6, %rd7;
	st.global.f32 	[%rd10], %f3;
$L__BB0_2:
	ret;

}


// ===== COMPILED SASS (sm_100) =====

	.target	sm_100

	.elftype	@"ET_EXEC"


//--------------------- .note.nv.tkinfo           --------------------------
	.section	.note.nv.tkinfo,"",@"SHT_NOTE"
	.sectionflags	@"SHF_NOTE_NV_TKINFO"
	.tkinfo
        /*0018*/ 	.word	0x00000002
        /*0030*/ 	.string	""
        /*0030*/ 	.string	"ptxas"
        /*0030*/ 	.string	"Cuda compilation tools, release 13.0, V13.0.88"
        /*0030*/ 	.string	"Build cuda_13.0.r13.0/compiler.36424714_0"
        /*0030*/ 	.string	"-arch sm_100 -m 64 "



//--------------------- .note.nv.cuinfo           --------------------------
	.section	.note.nv.cuinfo,"",@"SHT_NOTE"
	.sectionflags	@"SHF_NOTE_NV_CUINFO"
        /*0018*/ 	.short	0x0002
        /*001a*/ 	.short	0x0064
        /*001c*/ 	.short	0x0082
	.zero		2


//--------------------- .nv.info                  --------------------------
	.section	.nv.info,"",@"SHT_CUDA_INFO"
	.align	4


	//----- nvinfo : EIATTR_REGCOUNT
	.align		4
        /*0000*/ 	.byte	0x04, 0x2f
        /*0002*/ 	.short	(.L_1 - .L_0)
	.align		4
.L_0:
        /*0004*/ 	.word	index@(_Z9matrixAddPfS_S_ii)
        /*0008*/ 	.word	0x0000000c


	//----- nvinfo : EIATTR_FRAME_SIZE
	.align		4
.L_1:
        /*000c*/ 	.byte	0x04, 0x11
        /*000e*/ 	.short	(.L_3 - .L_2)
	.align		4
.L_2:
        /*0010*/ 	.word	index@(_Z9matrixAddPfS_S_ii)
        /*0014*/ 	.word	0x00000000


	//----- nvinfo : EIATTR_MIN_STACK_SIZE
	.align		4
.L_3:
        /*0018*/ 	.byte	0x04, 0x12
        /*001a*/ 	.short	(.L_5 - .L_4)
	.align		4
.L_4:
        /*001c*/ 	.word	index@(_Z9matrixAddPfS_S_ii)
        /*0020*/ 	.word	0x00000000
.L_5:


//--------------------- .nv.compat                --------------------------
	.section	.nv.compat,"",@"SHT_CUDA_COMPAT_INFO"
	.align	4
        /*0000*/ 	.byte	0x02, 0x09, 0x00, 0x00, 0x02, 0x02, 0x01, 0x00, 0x02, 0x05, 0x05, 0x00, 0x03, 0x07, 0x01, 0x01
        /*0010*/ 	.byte	0x02, 0x03, 0x00, 0x00, 0x02, 0x06, 0x01, 0x00, 0x04, 0x0b, 0x08, 0x00, 0x09, 0x00, 0x00, 0x00
        /*0020*/ 	.byte	0x00, 0x00, 0x00, 0x00


//--------------------- .nv.info._Z9matrixAddPfS_S_ii --------------------------
	.section	.nv.info._Z9matrixAddPfS_S_ii,"",@"SHT_CUDA_INFO"
	.sectionflags	@""
	.align	4


	//----- nvinfo : EIATTR_CUDA_API_VERSION
	.align		4
        /*0000*/ 	.byte	0x04, 0x37
        /*0002*/ 	.short	(.L_7 - .L_6)
.L_6:
        /*0004*/ 	.word	0x00000082


	//----- nvinfo : EIATTR_KPARAM_INFO
	.align		4
.L_7:
        /*0008*/ 	.byte	0x04, 0x17
        /*000a*/ 	.short	(.L_9 - .L_8)
.L_8:
        /*000c*/ 	.word	0x00000000
        /*0010*/ 	.short	0x0004
        /*0012*/ 	.short	0x001c
        /*0014*/ 	.byte	0x00, 0xf0, 0x11, 0x00


	//----- nvinfo : EIATTR_KPARAM_INFO
	.align		4
.L_9:
        /*0018*/ 	.byte	0x04, 0x17
        /*001a*/ 	.short	(.L_11 - .L_10)
.L_10:
        /*001c*/ 	.word	0x00000000
        /*0020*/ 	.short	0x0003
        /*0022*/ 	.short	0x0018
        /*0024*/ 	.byte	0x00, 0xf0, 0x11, 0x00


	//----- nvinfo : EIATTR_KPARAM_INFO
	.align		4
.L_11:
        /*0028*/ 	.byte	0x04, 0x17
        /*002a*/ 	.short	(.L_13 - .L_12)
.L_12:
        /*002c*/ 	.word	0x00000000
        /*0030*/ 	.short	0x0002
        /*0032*/ 	.short	0x0010
        /*0034*/ 	.byte	0x00, 0xf5, 0x21, 0x00


	//----- nvinfo : EIATTR_KPARAM_INFO
	.align		4
.L_13:
        /*0038*/ 	.byte	0x04, 0x17
        /*003a*/ 	.short	(.L_15 - .L_14)
.L_14:
        /*003c*/ 	.word	0x00000000
        /*0040*/ 	.short	0x0001
        /*0042*/ 	.short	0x0008
        /*0044*/ 	.byte	0x00, 0xf5, 0x21, 0x00


	//----- nvinfo : EIATTR_KPARAM_INFO
	.align		4
.L_15:
        /*0048*/ 	.byte	0x04, 0x17
        /*004a*/ 	.short	(.L_17 - .L_16)
.L_16:
        /*004c*/ 	.word	0x00000000
        /*0050*/ 	.short	0x0000
        /*0052*/ 	.short	0x0000
        /*0054*/ 	.byte	0x00, 0xf5, 0x21, 0x00


	//----- nvinfo : EIATTR_SPARSE_MMA_MASK
	.align		4
.L_17:
        /*0058*/ 	.byte	0x03, 0x50
        /*005a*/ 	.short	0x0000


	//----- nvinfo : EIATTR_MAXREG_COUNT
	.align		4
        /*005c*/ 	.byte	0x03, 0x1b
        /*005e*/ 	.short	0x00ff


	//----- nvinfo : EIATTR_MERCURY_ISA_VERSION
	.align		4
        /*0060*/ 	.byte	0x03, 0x5f
        /*0062*/ 	.short	0x0101


	//----- nvinfo : EIATTR_VRC_CTA_INIT_COUNT
	.align		4
        /*0064*/ 	.byte	0x02, 0x4a
	.zero		1
	.zero		1


	//----- nvinfo : EIATTR_EXIT_INSTR_OFFSETS
	.align		4
        /*0068*/ 	.byte	0x04, 0x1c
        /*006a*/ 	.short	(.L_19 - .L_18)


	//   ....[0]....
.L_18:
        /*006c*/ 	.word	0x000000d0


	//   ....[1]....
        /*0070*/ 	.word	0x00000190


	//----- nvinfo : EIATTR_CBANK_PARAM_SIZE
	.align		4
.L_19:
        /*0074*/ 	.byte	0x03, 0x19
        /*0076*/ 	.short	0x0020


	//----- nvinfo : EIATTR_PARAM_CBANK
	.align		4
        /*0078*/ 	.byte	0x04, 0x0a
        /*007a*/ 	.short	(.L_21 - .L_20)
	.align		4
.L_20:
        /*007c*/ 	.word	index@(.nv.constant0._Z9matrixAddPfS_S_ii)
        /*0080*/ 	.short	0x0380
        /*0082*/ 	.short	0x0020


	//----- nvinfo : EIATTR_SW_WAR
	.align		4
.L_21:
        /*0084*/ 	.byte	0x04, 0x36
        /*0086*/ 	.short	(.L_23 - .L_22)
.L_22:
        /*0088*/ 	.word	0x00000008
.L_23:


//--------------------- .nv.callgraph             --------------------------
	.section	.nv.callgraph,"",@"SHT_CUDA_CALLGRAPH"
	.align	4
	.sectionentsize	8
	.align		4
        /*0000*/ 	.word	0x00000000
	.align		4
        /*0004*/ 	.word	0xffffffff
	.align		4
        /*0008*/ 	.word	0x00000000
	.align		4
        /*000c*/ 	.word	0xfffffffe
	.align		4
        /*0010*/ 	.word	0x00000000
	.align		4
        /*0014*/ 	.word	0xfffffffd
	.align		4
        /*0018*/ 	.word	0x00000000
	.align		4
        /*001c*/ 	.word	0xfffffffc


//--------------------- .text._Z9matrixAddPfS_S_ii --------------------------
	.section	.text._Z9matrixAddPfS_S_ii,"ax",@progbits
	.align	128
        .global         _Z9matrixAddPfS_S_ii
        .type           _Z9matrixAddPfS_S_ii,@function
        .size           _Z9matrixAddPfS_S_ii,(.L_x_1 - _Z9matrixAddPfS_S_ii)
        .other          _Z9matrixAddPfS_S_ii,@"STO_CUDA_ENTRY STV_DEFAULT"
_Z9matrixAddPfS_S_ii:
.text._Z9matrixAddPfS_S_ii:
[----:B------:R-:W-:Y:S01]  /*0000*/  LDC R1, c[0x0][0x37c] ;  /* 0x0000df00ff017b82 */ /* 0x000fe20000000800 */
[----:B------:R-:W0:Y:S07]  /*0010*/  S2R R3, SR_TID.X ;  /* 0x0000000000037919 */ /* 0x000e2e0000002100 */
[----:B------:R-:W0:Y:S01]  /*0020*/  S2UR UR4, SR_CTAID.X ;  /* 0x00000000000479c3 */ /* 0x000e220000002500 */
[----:B------:R-:W1:Y:S01]  /*0030*/  LDCU.64 UR6, c[0x0][0x398] ;  /* 0x00007300ff0677ac */ /* 0x000e620008000a00 */
[----:B------:R-:W2:Y:S06]  /*0040*/  S2R R5, SR_TID.Y ;  /* 0x0000000000057919 */ /* 0x000eac0000002200 */
[----:B------:R-:W0:Y:S08]  /*0050*/  LDC R0, c[0x0][0x360] ;  /* 0x0000d800ff007b82 */ /* 0x000e300000000800 */
[----:B------:R-:W2:Y:S08]  /*0060*/  S2UR UR5, SR_CTAID.Y ;  /* 0x00000000000579c3 */ /* 0x000eb00000002600 */
[----:B------:R-:W2:Y:S01]  /*0070*/  LDC R2, c[0x0][0x364] ;  /* 0x0000d900ff027b82 */ /* 0x000ea20000000800 */
[----:B0-----:R-:W-:-:S05]  /*0080*/  IMAD R0, R0, UR4, R3 ;  /* 0x0000000400007c24 */ /* 0x001fca000f8e0203 */
[----:B-1----:R-:W-:Y:S01]  /*0090*/  ISETP.GE.AND P0, PT, R0, UR7, PT ;  /* 0x0000000700007c0c */ /* 0x002fe2000bf06270 */
[----:B--2---:R-:W-:-:S04]  /*00a0*/  IMAD R3, R2, UR5, R5 ;  /* 0x0000000502037c24 */ /* 0x004fc8000f8e0205 */
[C---:B------:R-:W-:Y:S01]  /*00b0*/  IMAD R9, R3.reuse, UR7, R0 ;  /* 0x0000000703097c24 */ /* 0x040fe2000f8e0200 */
[----:B------:R-:W-:-:S13]  /*00c0*/  ISETP.GE.OR P0, PT, R3, UR6, P0 ;  /* 0x0000000603007c0c */ /* 0x000fda0008706670 */
[----:B------:R-:W-:Y:S05]  /*00d0*/  @P0 EXIT ;  /* 0x000000000000094d */ /* 0x000fea0003800000 */
[----:B------:R-:W0:Y:S01]  /*00e0*/  LDC.64 R2, c[0x0][0x380] ;  /* 0x0000e000ff027b82 */ /* 0x000e220000000a00 */
[----:B------:R-:W1:Y:S07]  /*00f0*/  LDCU.64 UR4, c[0x0][0x358] ;  /* 0x00006b00ff0477ac */ /* 0x000e6e0008000a00 */
[----:B------:R-:W2:Y:S08]  /*0100*/  LDC.64 R4, c[0x0][0x388] ;  /* 0x0000e200ff047b82 */ /* 0x000eb00000000a00 */
[----:B------:R-:W3:Y:S01]  /*0110*/  LDC.64 R6, c[0x0][0x390] ;  /* 0x0000e400ff067b82 */ /* 0x000ee20000000a00 */
[----:B0-----:R-:W-:-:S06]  /*0120*/  IMAD.WIDE R2, R9, 0x4, R2 ;  /* 0x0000000409027825 */ /* 0x001fcc00078e0202 */
[----:B-1----:R-:W4:Y:S01]  /*0130*/  LDG.E R2, desc[UR4][R2.64] ;  /* 0x0000000402027981 */ /* 0x002f22000c1e1900 */
[----:B--2---:R-:W-:-:S06]  /*0140*/  IMAD.WIDE R4, R9, 0x4, R4 ;  /* 0x0000000409047825 */ /* 0x004fcc00078e0204 */
[----:B------:R-:W4:Y:S01]  /*0150*/  LDG.E R5, desc[UR4][R4.64] ;  /* 0x0000000404057981 */ /* 0x000f22000c1e1900 */
[----:B---3--:R-:W-:-:S04]  /*0160*/  IMAD.WIDE R6, R9, 0x4, R6 ;  /* 0x0000000409067825 */ /* 0x008fc800078e0206 */
[----:B----4-:R-:W-:-:S05]  /*0170*/  FADD R9, R2, R5 ;  /* 0x0000000502097221 */ /* 0x010fca0000000000 */
[----:B------:R-:W-:Y:S01]  /*0180*/  STG.E desc[UR4][R6.64], R9 ;  /* 0x0000000906007986 */ /* 0x000fe2000c101904 */
[----:B------:R-:W-:Y:S05]  /*0190*/  EXIT ;  /* 0x000000000000794d */ /* 0x000fea0003800000 */
.L_x_0:
[----:B------:R-:W-:-:S00]  /*01a0*/  BRA `(.L_x_0) ;  /* 0xfffffffc00fc7947 */ /* 0x000fc0000383ffff */
[----:B------:R-:W-:-:S00]  /*01b0*/  NOP ;  /* 0x0000000000007918 */ /* 0x000fc00000000000 */
        /* <DEDUP_REMOVED lines=12> */
.L_x_1:


//--------------------- .nv.shared.reserved.0     --------------------------
	.section	.nv.shared.reserved.0,"aw",@nobits
	.weak		__nv_reservedSMEM_offset_0_alias
	.size		__nv_reservedSMEM_offset_0_alias, 0, 64
	.other		__nv_reservedSMEM_offset_0_alias,@"STO_CUDA_RESERVED_SHARED STV_DEFAULT"
__nv_reservedSMEM_offset_0_alias:
	.zero		0
	.zero		64


//--------------------- .nv.constant0._Z9matrixAddPfS_S_ii --------------------------
	.section	.nv.constant0._Z9matrixAddPfS_S_ii,"a",@progbits
	.sectionflags	@""
	.align	4
.nv.constant0._Z9matrixAddPfS_S_ii:
	.zero		928


//--------------------- SYMBOLS --------------------------

	.type		.nv.reservedSmem.offset0,@object
	.size		.nv.reservedSmem.offset0,0x4
